	.headerflags	@"EF_CUDA_TEXMODE_UNIFIED EF_CUDA_64BIT_ADDRESS EF_CUDA_ACCELERATORS EF_CUDA_SM90 EF_CUDA_VIRTUAL_SM(EF_CUDA_SM90)"
	.elftype	@"ET_EXEC"


//--------------------- .nv.info                  --------------------------
	.section	.nv.info,"",@"SHT_CUDA_INFO"
	.align	4


	//----- nvinfo : EIATTR_REGCOUNT
	.align		4
        /*0000*/ 	.byte	0x04, 0x2f
        /*0002*/ 	.short	(.L_1 - .L_0)
	.align		4
.L_0:
        /*0004*/ 	.word	index@(triton_poi_fused_add_clamp_20)
        /*0008*/ 	.word	0x00000008


	//----- nvinfo : EIATTR_MIN_STACK_SIZE
	.align		4
.L_1:
        /*000c*/ 	.byte	0x04, 0x12
        /*000e*/ 	.short	(.L_3 - .L_2)
	.align		4
.L_2:
        /*0010*/ 	.word	index@(triton_poi_fused_add_clamp_20)
        /*0014*/ 	.word	0x00000000


	//----- nvinfo : EIATTR_FRAME_SIZE
	.align		4
.L_3:
        /*0018*/ 	.byte	0x04, 0x11
        /*001a*/ 	.short	(.L_5 - .L_4)
	.align		4
.L_4:
        /*001c*/ 	.word	index@(triton_poi_fused_add_clamp_20)
        /*0020*/ 	.word	0x00000000


	//----- nvinfo : EIATTR_MIN_STACK_SIZE
	.align		4
.L_5:
        /*0024*/ 	.byte	0x04, 0x12
        /*0026*/ 	.short	(.L_7 - .L_6)
	.align		4
.L_6:
        /*0028*/ 	.word	index@(triton_poi_fused_add_clamp_20)
        /*002c*/ 	.word	0x00000000
.L_7:


//--------------------- .nv.info.triton_poi_fused_add_clamp_20 --------------------------
	.section	.nv.info.triton_poi_fused_add_clamp_20,"",@"SHT_CUDA_INFO"
	.sectionflags	@""
	.align	4


	//----- nvinfo : EIATTR_CUDA_API_VERSION
	.align		4
        /*0000*/ 	.byte	0x04, 0x37
        /*0002*/ 	.short	(.L_9 - .L_8)
.L_8:
        /*0004*/ 	.word	0x0000007c


	//----- nvinfo : EIATTR_KPARAM_INFO
	.align		4
.L_9:
        /*0008*/ 	.byte	0x04, 0x17
        /*000a*/ 	.short	(.L_11 - .L_10)
.L_10:
        /*000c*/ 	.word	0x00000000
        /*0010*/ 	.short	0x0001
        /*0012*/ 	.short	0x0008
        /*0014*/ 	.byte	0x00, 0xf0, 0x11, 0x00


	//----- nvinfo : EIATTR_KPARAM_INFO
	.align		4
.L_11:
        /*0018*/ 	.byte	0x04, 0x17
        /*001a*/ 	.short	(.L_13 - .L_12)
.L_12:
        /*001c*/ 	.word	0x00000000
        /*0020*/ 	.short	0x0000
        /*0022*/ 	.short	0x0000
        /*0024*/ 	.byte	0x00, 0xf4, 0x21, 0x00


	//----- nvinfo : EIATTR_SPARSE_MMA_MASK
	.align		4
.L_13:
        /*0028*/ 	.byte	0x03, 0x50
        /*002a*/ 	.short	0x0000


	//----- nvinfo : EIATTR_MAXREG_COUNT
	.align		4
        /*002c*/ 	.byte	0x03, 0x1b
        /*002e*/ 	.short	0x00ff


	//----- nvinfo : EIATTR_EXIT_INSTR_OFFSETS
	.align		4
        /*0030*/ 	.byte	0x04, 0x1c
        /*0032*/ 	.short	(.L_15 - .L_14)


	//   ....[0]....
.L_14:
        /*0034*/ 	.word	0x00000100


	//   ....[1]....
        /*0038*/ 	.word	0x00000130


	//----- nvinfo : EIATTR_REQNTID
	.align		4
.L_15:
        /*003c*/ 	.byte	0x04, 0x10
        /*003e*/ 	.short	(.L_17 - .L_16)
.L_16:
        /*0040*/ 	.word	0x00000020
        /*0044*/ 	.word	0x00000001
        /*0048*/ 	.word	0x00000001


	//----- nvinfo : EIATTR_CBANK_PARAM_SIZE
	.align		4
.L_17:
        /*004c*/ 	.byte	0x03, 0x19
        /*004e*/ 	.short	0x000c


	//----- nvinfo : EIATTR_PARAM_CBANK
	.align		4
        /*0050*/ 	.byte	0x04, 0x0a
        /*0052*/ 	.short	(.L_19 - .L_18)
	.align		4
.L_18:
        /*0054*/ 	.word	index@(.nv.constant0.triton_poi_fused_add_clamp_20)
        /*0058*/ 	.short	0x0210
        /*005a*/ 	.short	0x000c


	//----- nvinfo : EIATTR_SW_WAR
	.align		4
.L_19:
        /*005c*/ 	.byte	0x04, 0x36
        /*005e*/ 	.short	(.L_21 - .L_20)
.L_20:
        /*0060*/ 	.word	0x00000008
.L_21:


//--------------------- .nv.callgraph             --------------------------
	.section	.nv.callgraph,"",@"SHT_CUDA_CALLGRAPH"
	.align	4
	.sectionentsize	8
	.align		4
        /*0000*/ 	.word	0x00000000
	.align		4
        /*0004*/ 	.word	0xffffffff
	.align		4
        /*0008*/ 	.word	0x00000000
	.align		4
        /*000c*/ 	.word	0xfffffffe
	.align		4
        /*0010*/ 	.word	0x00000000
	.align		4
        /*0014*/ 	.word	0xfffffffd
	.align		4
        /*0018*/ 	.word	0x00000000
	.align		4
        /*001c*/ 	.word	0xfffffffc


//--------------------- .text.triton_poi_fused_add_clamp_20 --------------------------
	.section	.text.triton_poi_fused_add_clamp_20,"ax",@progbits
	.align	128
        .global         triton_poi_fused_add_clamp_20
        .type           triton_poi_fused_add_clamp_20,@function
        .size           triton_poi_fused_add_clamp_20,(.L_x_1 - triton_poi_fused_add_clamp_20)
        .other          triton_poi_fused_add_clamp_20,@"STO_CUDA_ENTRY STV_DEFAULT"
triton_poi_fused_add_clamp_20:
.text.triton_poi_fused_add_clamp_20:
[----:B------:R-:W0:Y:S02]  /*0000*/  LDC R1, c[0x0][0x28] ;  /* 0x00000a00ff017b82 */ /* 0x000e240000000800 */
[----:B------:R-:W1:Y:S01]  /*0010*/  S2R R2, SR_TID.X ;  /* 0x0000000000027919 */ /* 0x000e620000002100 */
[----:B------:R-:W2:Y:S01]  /*0020*/  LDC.64 R4, c[0x0][0x210] ;  /* 0x00008400ff047b82 */ /* 0x000ea20000000a00 */
[----:B------:R-:W3:Y:S01]  /*0030*/  S2R R3, SR_CTAID.X ;  /* 0x0000000000037919 */ /* 0x000ee20000002500 */
[C---:B-1----:R-:W-:Y:S02]  /*0040*/  LOP3.LUT R0, R2.reuse, 0x3, RZ, 0xc0, !PT ;  /* 0x0000000302007812 */ /* 0x042fe400078ec0ff */
[----:B------:R-:W-:-:S03]  /*0050*/  LOP3.LUT P0, RZ, R2, 0x1c, RZ, 0xc0, !PT ;  /* 0x0000001c02ff7812 */ /* 0x000fc6000780c0ff */
[----:B---3--:R-:W-:-:S04]  /*0060*/  IMAD R3, R3, 0x4, R0 ;  /* 0x0000000403037824 */ /* 0x008fc800078e0200 */
[C---:B--2---:R-:W-:Y:S01]  /*0070*/  IMAD.WIDE R4, R3.reuse, 0x8, R4 ;  /* 0x0000000803047825 */ /* 0x044fe200078e0204 */
[----:B------:R-:W-:Y:S02]  /*0080*/  I2FP.F32.S32 R0, R3 ;  /* 0x0000000300007245 */ /* 0x000fe40000201400 */
[----:B------:R-:W-:-:S03]  /*0090*/  ISETP.LT.AND P0, PT, R3, 0x4, !P0 ;  /* 0x000000040300780c */ /* 0x000fc60004701270 */
[----:B------:R-:W-:-:S05]  /*00a0*/  FMUL R0, R0, 0.3333333432674407959 ;  /* 0x3eaaaaab00007820 */ /* 0x000fca0000400000 */
[----:B------:R-:W-:-:S06]  /*00b0*/  FMNMX R0, RZ, R0, !PT ;  /* 0x00000000ff007209 */ /* 0x000fcc0007800000 */
[----:B------:R-:W1:Y:S02]  /*00c0*/  F2I.TRUNC.NTZ R0, R0 ;  /* 0x0000000000007305 */ /* 0x000e64000020f100 */
[----:B-1----:R-:W-:-:S05]  /*00d0*/  VIMNMX R2, RZ, R0, PT ;  /* 0x00000000ff027248 */ /* 0x002fca0003fe0100 */
[----:B------:R-:W-:-:S05]  /*00e0*/  VIADD R2, R2, 0x1 ;  /* 0x0000000102027836 */ /* 0x000fca0000000000 */
[----:B------:R-:W-:Y:S01]  /*00f0*/  SHF.R.S32.HI R3, RZ, 0x1f, R2 ;  /* 0x0000001fff037819 */ /* 0x000fe20000011402 */
[----:B------:R-:W-:Y:S06]  /*0100*/  @!P0 EXIT ;  /* 0x000000000000894d */ /* 0x000fec0003800000 */
[----:B------:R-:W-:Y:S02]  /*0110*/  ULDC.64 UR4, c[0x0][0x208] ;  /* 0x0000820000047ab9 */ /* 0x000fe40000000a00 */
[----:B------:R-:W-:Y:S01]  /*0120*/  STG.E.64 desc[UR4][R4.64], R2 ;  /* 0x0000000204007986 */ /* 0x000fe2000c101b04 */
[----:B------:R-:W-:Y:S05]  /*0130*/  EXIT ;  /* 0x000000000000794d */ /* 0x000fea0003800000 */
.L_x_0:
[----:B------:R-:W-:-:S00]  /*0140*/  BRA `(.L_x_0) ;  /* 0xfffffffc00fc7947 */ /* 0x000fc0000383ffff */
[----:B------:R-:W-:-:S00]  /*0150*/  NOP ;  /* 0x0000000000007918 */ /* 0x000fc00000000000 */
        /* <DEDUP_REMOVED lines=10> */
.L_x_1:


//--------------------- .nv.constant0.triton_poi_fused_add_clamp_20 --------------------------
	.section	.nv.constant0.triton_poi_fused_add_clamp_20,"a",@progbits
	.sectionflags	@""
	.align	4
.nv.constant0.triton_poi_fused_add_clamp_20:
	.zero		540
